//
// Generated by NVIDIA NVVM Compiler
//
// Compiler Build ID: CL-36424714
// Cuda compilation tools, release 13.0, V13.0.88
// Based on NVVM 20.0.0
//

.version 9.0
.target sm_100
.address_size 64

	// .globl	_Z3DotPfS_S_

.visible .entry _Z3DotPfS_S_(
	.param .u64 .ptr .align 1 _Z3DotPfS_S__param_0,
	.param .u64 .ptr .align 1 _Z3DotPfS_S__param_1,
	.param .u64 .ptr .align 1 _Z3DotPfS_S__param_2
)
{
	.reg .pred 	%p<24>;
	.reg .b32 	%r<42>;
	.reg .b32 	%f<34>;
	.reg .b64 	%rd<31>;

	ld.param.u64 	%rd4, [_Z3DotPfS_S__param_0];
	ld.param.u64 	%rd5, [_Z3DotPfS_S__param_1];
	ld.param.u64 	%rd6, [_Z3DotPfS_S__param_2];
	cvta.to.global.u64 	%rd1, %rd6;
	mov.u32 	%r1, %tid.x;
	mov.u32 	%r28, %ctaid.x;
	mov.u32 	%r2, %ntid.x;
	mad.lo.s32 	%r41, %r28, %r2, %r1;
	setp.gt.s32 	%p1, %r41, 4999;
	@%p1 bra 	$L__BB0_3;
	mov.u32 	%r29, %nctaid.x;
	mul.lo.s32 	%r4, %r2, %r29;
	cvta.to.global.u64 	%rd2, %rd4;
	cvta.to.global.u64 	%rd3, %rd5;
	mov.u32 	%r31, %r41;
$L__BB0_2:
	mul.wide.s32 	%rd7, %r31, 4;
	add.s64 	%rd8, %rd2, %rd7;
	ld.global.f32 	%f1, [%rd8];
	add.s64 	%rd9, %rd3, %rd7;
	ld.global.f32 	%f2, [%rd9];
	mul.f32 	%f3, %f1, %f2;
	add.s64 	%rd10, %rd1, %rd7;
	st.global.f32 	[%rd10], %f3;
	add.s32 	%r31, %r31, %r4;
	setp.lt.s32 	%p2, %r31, 5000;
	@%p2 bra 	$L__BB0_2;
$L__BB0_3:
	setp.gt.s32 	%p3, %r41, 4999;
	bar.sync 	0;
	mov.u32 	%r30, %nctaid.x;
	mul.lo.s32 	%r7, %r2, %r30;
	@%p3 bra 	$L__BB0_43;
	mov.u32 	%r32, %r41;
$L__BB0_5:
	setp.gt.u32 	%p4, %r1, 511;
	@%p4 bra 	$L__BB0_7;
	mul.wide.s32 	%rd11, %r32, 4;
	add.s64 	%rd12, %rd1, %rd11;
	ld.global.f32 	%f4, [%rd12+2048];
	ld.global.f32 	%f5, [%rd12];
	add.f32 	%f6, %f4, %f5;
	st.global.f32 	[%rd12], %f6;
$L__BB0_7:
	bar.sync 	0;
	add.s32 	%r32, %r32, %r7;
	setp.lt.s32 	%p5, %r32, 5000;
	@%p5 bra 	$L__BB0_5;
	mov.u32 	%r33, %r41;
$L__BB0_9:
	setp.gt.u32 	%p6, %r1, 255;
	@%p6 bra 	$L__BB0_11;
	mul.wide.s32 	%rd13, %r33, 4;
	add.s64 	%rd14, %rd1, %rd13;
	ld.global.f32 	%f7, [%rd14+1024];
	ld.global.f32 	%f8, [%rd14];
	add.f32 	%f9, %f7, %f8;
	st.global.f32 	[%rd14], %f9;
$L__BB0_11:
	bar.sync 	0;
	add.s32 	%r33, %r33, %r7;
	setp.lt.s32 	%p7, %r33, 5000;
	@%p7 bra 	$L__BB0_9;
	mov.u32 	%r34, %r41;
$L__BB0_13:
	setp.gt.u32 	%p8, %r1, 127;
	@%p8 bra 	$L__BB0_15;
	mul.wide.s32 	%rd15, %r34, 4;
	add.s64 	%rd16, %rd1, %rd15;
	ld.global.f32 	%f10, [%rd16+512];
	ld.global.f32 	%f11, [%rd16];
	add.f32 	%f12, %f10, %f11;
	st.global.f32 	[%rd16], %f12;
$L__BB0_15:
	bar.sync 	0;
	add.s32 	%r34, %r34, %r7;
	setp.lt.s32 	%p9, %r34, 5000;
	@%p9 bra 	$L__BB0_13;
	mov.u32 	%r35, %r41;
$L__BB0_17:
	setp.gt.u32 	%p10, %r1, 63;
	@%p10 bra 	$L__BB0_19;
	mul.wide.s32 	%rd17, %r35, 4;
	add.s64 	%rd18, %rd1, %rd17;
	ld.global.f32 	%f13, [%rd18+256];
	ld.global.f32 	%f14, [%rd18];
	add.f32 	%f15, %f13, %f14;
	st.global.f32 	[%rd18], %f15;
$L__BB0_19:
	bar.sync 	0;
	add.s32 	%r35, %r35, %r7;
	setp.lt.s32 	%p11, %r35, 5000;
	@%p11 bra 	$L__BB0_17;
	mov.u32 	%r36, %r41;
$L__BB0_21:
	setp.gt.u32 	%p12, %r1, 31;
	@%p12 bra 	$L__BB0_23;
	mul.wide.s32 	%rd19, %r36, 4;
	add.s64 	%rd20, %rd1, %rd19;
	ld.global.f32 	%f16, [%rd20+128];
	ld.global.f32 	%f17, [%rd20];
	add.f32 	%f18, %f16, %f17;
	st.global.f32 	[%rd20], %f18;
$L__BB0_23:
	bar.sync 	0;
	add.s32 	%r36, %r36, %r7;
	setp.lt.s32 	%p13, %r36, 5000;
	@%p13 bra 	$L__BB0_21;
	mov.u32 	%r37, %r41;
$L__BB0_25:
	setp.gt.u32 	%p14, %r1, 15;
	@%p14 bra 	$L__BB0_27;
	mul.wide.s32 	%rd21, %r37, 4;
	add.s64 	%rd22, %rd1, %rd21;
	ld.global.f32 	%f19, [%rd22+64];
	ld.global.f32 	%f20, [%rd22];
	add.f32 	%f21, %f19, %f20;
	st.global.f32 	[%rd22], %f21;
$L__BB0_27:
	bar.sync 	0;
	add.s32 	%r37, %r37, %r7;
	setp.lt.s32 	%p15, %r37, 5000;
	@%p15 bra 	$L__BB0_25;
	mov.u32 	%r38, %r41;
$L__BB0_29:
	setp.gt.u32 	%p16, %r1, 7;
	@%p16 bra 	$L__BB0_31;
	mul.wide.s32 	%rd23, %r38, 4;
	add.s64 	%rd24, %rd1, %rd23;
	ld.global.f32 	%f22, [%rd24+32];
	ld.global.f32 	%f23, [%rd24];
	add.f32 	%f24, %f22, %f23;
	st.global.f32 	[%rd24], %f24;
$L__BB0_31:
	bar.sync 	0;
	add.s32 	%r38, %r38, %r7;
	setp.lt.s32 	%p17, %r38, 5000;
	@%p17 bra 	$L__BB0_29;
	mov.u32 	%r39, %r41;
$L__BB0_33:
	setp.gt.u32 	%p18, %r1, 3;
	@%p18 bra 	$L__BB0_35;
	mul.wide.s32 	%rd25, %r39, 4;
	add.s64 	%rd26, %rd1, %rd25;
	ld.global.f32 	%f25, [%rd26+16];
	ld.global.f32 	%f26, [%rd26];
	add.f32 	%f27, %f25, %f26;
	st.global.f32 	[%rd26], %f27;
$L__BB0_35:
	bar.sync 	0;
	add.s32 	%r39, %r39, %r7;
	setp.lt.s32 	%p19, %r39, 5000;
	@%p19 bra 	$L__BB0_33;
	mov.u32 	%r40, %r41;
$L__BB0_37:
	setp.gt.u32 	%p20, %r1, 1;
	@%p20 bra 	$L__BB0_39;
	mul.wide.s32 	%rd27, %r40, 4;
	add.s64 	%rd28, %rd1, %rd27;
	ld.global.f32 	%f28, [%rd28+8];
	ld.global.f32 	%f29, [%rd28];
	add.f32 	%f30, %f28, %f29;
	st.global.f32 	[%rd28], %f30;
$L__BB0_39:
	bar.sync 	0;
	add.s32 	%r40, %r40, %r7;
	setp.lt.s32 	%p21, %r40, 5000;
	@%p21 bra 	$L__BB0_37;
$L__BB0_40:
	setp.ne.s32 	%p22, %r1, 0;
	@%p22 bra 	$L__BB0_42;
	mul.wide.s32 	%rd29, %r41, 4;
	add.s64 	%rd30, %rd1, %rd29;
	ld.global.f32 	%f31, [%rd30+4];
	ld.global.f32 	%f32, [%rd30];
	add.f32 	%f33, %f31, %f32;
	st.global.f32 	[%rd30], %f33;
$L__BB0_42:
	bar.sync 	0;
	add.s32 	%r41, %r41, %r7;
	setp.lt.s32 	%p23, %r41, 5000;
	@%p23 bra 	$L__BB0_40;
$L__BB0_43:
	ret;

}


// ===== COMPILED SASS (sm_100) =====

	.target	sm_100

	.elftype	@"ET_EXEC"


//--------------------- .note.nv.tkinfo           --------------------------
	.section	.note.nv.tkinfo,"",@"SHT_NOTE"
	.sectionflags	@"SHF_NOTE_NV_TKINFO"
	.tkinfo
        /*0018*/ 	.word	0x00000002
        /*0030*/ 	.string	""
        /*0030*/ 	.string	"ptxas"
        /*0030*/ 	.string	"Cuda compilation tools, release 13.0, V13.0.88"
        /*0030*/ 	.string	"Build cuda_13.0.r13.0/compiler.36424714_0"
        /*0030*/ 	.string	"-arch sm_100 -m 64 "



//--------------------- .note.nv.cuinfo           --------------------------
	.section	.note.nv.cuinfo,"",@"SHT_NOTE"
	.sectionflags	@"SHF_NOTE_NV_CUINFO"
        /*0018*/ 	.short	0x0002
        /*001a*/ 	.short	0x0064
        /*001c*/ 	.short	0x0082
	.zero		2


//--------------------- .nv.info                  --------------------------
	.section	.nv.info,"",@"SHT_CUDA_INFO"
	.align	4


	//----- nvinfo : EIATTR_REGCOUNT
	.align		4
        /*0000*/ 	.byte	0x04, 0x2f
        /*0002*/ 	.short	(.L_1 - .L_0)
	.align		4
.L_0:
        /*0004*/ 	.word	index@(_Z3DotPfS_S_)
        /*0008*/ 	.word	0x00000018


	//----- nvinfo : EIATTR_FRAME_SIZE
	.align		4
.L_1:
        /*000c*/ 	.byte	0x04, 0x11
        /*000e*/ 	.short	(.L_3 - .L_2)
	.align		4
.L_2:
        /*0010*/ 	.word	index@(_Z3DotPfS_S_)
        /*0014*/ 	.word	0x00000000


	//----- nvinfo : EIATTR_MIN_STACK_SIZE
	.align		4
.L_3:
        /*0018*/ 	.byte	0x04, 0x12
        /*001a*/ 	.short	(.L_5 - .L_4)
	.align		4
.L_4:
        /*001c*/ 	.word	index@(_Z3DotPfS_S_)
        /*0020*/ 	.word	0x00000000
.L_5:


//--------------------- .nv.compat                --------------------------
	.section	.nv.compat,"",@"SHT_CUDA_COMPAT_INFO"
	.align	4
        /*0000*/ 	.byte	0x02, 0x09, 0x00, 0x00, 0x02, 0x02, 0x01, 0x00, 0x02, 0x05, 0x05, 0x00, 0x03, 0x07, 0x01, 0x01
        /*0010*/ 	.byte	0x02, 0x03, 0x00, 0x00, 0x02, 0x06, 0x01, 0x00, 0x04, 0x0b, 0x08, 0x00, 0x09, 0x00, 0x00, 0x00
        /*0020*/ 	.byte	0x00, 0x00, 0x00, 0x00


//--------------------- .nv.info._Z3DotPfS_S_     --------------------------
	.section	.nv.info._Z3DotPfS_S_,"",@"SHT_CUDA_INFO"
	.sectionflags	@""
	.align	4


	//----- nvinfo : EIATTR_CUDA_API_VERSION
	.align		4
        /*0000*/ 	.byte	0x04, 0x37
        /*0002*/ 	.short	(.L_7 - .L_6)
.L_6:
        /*0004*/ 	.word	0x00000082


	//----- nvinfo : EIATTR_KPARAM_INFO
	.align		4
.L_7:
        /*0008*/ 	.byte	0x04, 0x17
        /*000a*/ 	.short	(.L_9 - .L_8)
.L_8:
        /*000c*/ 	.word	0x00000000
        /*0010*/ 	.short	0x0002
        /*0012*/ 	.short	0x0010
        /*0014*/ 	.byte	0x00, 0xf5, 0x21, 0x00


	//----- nvinfo : EIATTR_KPARAM_INFO
	.align		4
.L_9:
        /*0018*/ 	.byte	0x04, 0x17
        /*001a*/ 	.short	(.L_11 - .L_10)
.L_10:
        /*001c*/ 	.word	0x00000000
        /*0020*/ 	.short	0x0001
        /*0022*/ 	.short	0x0008
        /*0024*/ 	.byte	0x00, 0xf5, 0x21, 0x00


	//----- nvinfo : EIATTR_KPARAM_INFO
	.align		4
.L_11:
        /*0028*/ 	.byte	0x04, 0x17
        /*002a*/ 	.short	(.L_13 - .L_12)
.L_12:
        /*002c*/ 	.word	0x00000000
        /*0030*/ 	.short	0x0000
        /*0032*/ 	.short	0x0000
        /*0034*/ 	.byte	0x00, 0xf5, 0x21, 0x00


	//----- nvinfo : EIATTR_SPARSE_MMA_MASK
	.align		4
.L_13:
        /*0038*/ 	.byte	0x03, 0x50
        /*003a*/ 	.short	0x0000


	//----- nvinfo : EIATTR_MAXREG_COUNT
	.align		4
        /*003c*/ 	.byte	0x03, 0x1b
        /*003e*/ 	.short	0x00ff


	//----- nvinfo : EIATTR_NUM_BARRIERS
	.align		4
        /*0040*/ 	.byte	0x02, 0x4c
        /*0042*/ 	.byte	0x01
	.zero		1


	//----- nvinfo : EIATTR_MERCURY_ISA_VERSION
	.align		4
        /*0044*/ 	.byte	0x03, 0x5f
        /*0046*/ 	.short	0x0101


	//----- nvinfo : EIATTR_VRC_CTA_INIT_COUNT
	.align		4
        /*0048*/ 	.byte	0x02, 0x4a
	.zero		1
	.zero		1


	//----- nvinfo : EIATTR_EXIT_INSTR_OFFSETS
	.align		4
        /*004c*/ 	.byte	0x04, 0x1c
        /*004e*/ 	.short	(.L_15 - .L_14)


	//   ....[0]....
.L_14:
        /*0050*/ 	.word	0x000001e0


	//   ....[1]....
        /*0054*/ 	.word	0x00000aa0


	//----- nvinfo : EIATTR_CRS_STACK_SIZE
	.align		4
.L_15:
        /*0058*/ 	.byte	0x04, 0x1e
        /*005a*/ 	.short	(.L_17 - .L_16)
.L_16:
        /*005c*/ 	.word	0x00000000


	//----- nvinfo : EIATTR_CBANK_PARAM_SIZE
	.align		4
.L_17:
        /*0060*/ 	.byte	0x03, 0x19
        /*0062*/ 	.short	0x0018


	//----- nvinfo : EIATTR_PARAM_CBANK
	.align		4
        /*0064*/ 	.byte	0x04, 0x0a
        /*0066*/ 	.short	(.L_19 - .L_18)
	.align		4
.L_18:
        /*0068*/ 	.word	index@(.nv.constant0._Z3DotPfS_S_)
        /*006c*/ 	.short	0x0380
        /*006e*/ 	.short	0x0018


	//----- nvinfo : EIATTR_SW_WAR
	.align		4
.L_19:
        /*0070*/ 	.byte	0x04, 0x36
        /*0072*/ 	.short	(.L_21 - .L_20)
.L_20:
        /*0074*/ 	.word	0x00000008
.L_21:


//--------------------- .nv.callgraph             --------------------------
	.section	.nv.callgraph,"",@"SHT_CUDA_CALLGRAPH"
	.align	4
	.sectionentsize	8
	.align		4
        /*0000*/ 	.word	0x00000000
	.align		4
        /*0004*/ 	.word	0xffffffff
	.align		4
        /*0008*/ 	.word	0x00000000
	.align		4
        /*000c*/ 	.word	0xfffffffe
	.align		4
        /*0010*/ 	.word	0x00000000
	.align		4
        /*0014*/ 	.word	0xfffffffd
	.align		4
        /*0018*/ 	.word	0x00000000
	.align		4
        /*001c*/ 	.word	0xfffffffc


//--------------------- .text._Z3DotPfS_S_        --------------------------
	.section	.text._Z3DotPfS_S_,"ax",@progbits
	.align	128
        .global         _Z3DotPfS_S_
        .type           _Z3DotPfS_S_,@function
        .size           _Z3DotPfS_S_,(.L_x_24 - _Z3DotPfS_S_)
        .other          _Z3DotPfS_S_,@"STO_CUDA_ENTRY STV_DEFAULT"
_Z3DotPfS_S_:
.text._Z3DotPfS_S_:
[----:B------:R-:W-:Y:S01]  /*0000*/  LDC R1, c[0x0][0x37c] ;  /* 0x0000df00ff017b82 */ /* 0x000fe20000000800 */
[----:B------:R-:W0:Y:S07]  /*0010*/  S2R R2, SR_TID.X ;  /* 0x0000000000027919 */ /* 0x000e2e0000002100 */
[----:B------:R-:W0:Y:S01]  /*0020*/  S2UR UR4, SR_CTAID.X ;  /* 0x00000000000479c3 */ /* 0x000e220000002500 */
[----:B------:R-:W-:Y:S07]  /*0030*/  BSSY.RECONVERGENT B0, `(.L_x_0) ;  /* 0x0000016000007945 */ /* 0x000fee0003800200 */
[----:B------:R-:W0:Y:S02]  /*0040*/  LDC R21, c[0x0][0x360] ;  /* 0x0000d800ff157b82 */ /* 0x000e240000000800 */
[----:B0-----:R-:W-:Y:S01]  /*0050*/  IMAD R0, R21, UR4, R2 ;  /* 0x0000000415007c24 */ /* 0x001fe2000f8e0202 */
[----:B------:R-:W0:Y:S04]  /*0060*/  LDCU.64 UR4, c[0x0][0x358] ;  /* 0x00006b00ff0477ac */ /* 0x000e280008000a00 */
[----:B------:R-:W-:-:S13]  /*0070*/  ISETP.GT.AND P0, PT, R0, 0x1387, PT ;  /* 0x000013870000780c */ /* 0x000fda0003f04270 */
[----:B------:R-:W-:Y:S05]  /*0080*/  @P0 BRA `(.L_x_1) ;  /* 0x0000000000400947 */ /* 0x000fea0003800000 */
[----:B------:R-:W1:Y:S01]  /*0090*/  LDC.64 R14, c[0x0][0x390] ;  /* 0x0000e400ff0e7b82 */ /* 0x000e620000000a00 */
[----:B------:R-:W2:Y:S01]  /*00a0*/  LDCU UR6, c[0x0][0x370] ;  /* 0x00006e00ff0677ac */ /* 0x000ea20008000800 */
[----:B------:R-:W-:-:S06]  /*00b0*/  MOV R17, R0 ;  /* 0x0000000000117202 */ /* 0x000fcc0000000f00 */
[----:B------:R-:W3:Y:S08]  /*00c0*/  LDC.64 R10, c[0x0][0x380] ;  /* 0x0000e000ff0a7b82 */ /* 0x000ef00000000a00 */
[----:B------:R-:W4:Y:S01]  /*00d0*/  LDC.64 R12, c[0x0][0x388] ;  /* 0x0000e200ff0c7b82 */ /* 0x000f220000000a00 */
[----:B--2---:R-:W-:-:S07]  /*00e0*/  IMAD R3, R21, UR6, RZ ;  /* 0x0000000615037c24 */ /* 0x004fce000f8e02ff */
.L_x_2:
[----:B---3--:R-:W-:-:S04]  /*00f0*/  IMAD.WIDE R4, R17, 0x4, R10 ;  /* 0x0000000411047825 */ /* 0x008fc800078e020a */
[C---:B----4-:R-:W-:Y:S02]  /*0100*/  IMAD.WIDE R6, R17.reuse, 0x4, R12 ;  /* 0x0000000411067825 */ /* 0x050fe400078e020c */
[----:B0-2---:R-:W2:Y:S04]  /*0110*/  LDG.E R4, desc[UR4][R4.64] ;  /* 0x0000000404047981 */ /* 0x005ea8000c1e1900 */
[----:B------:R-:W2:Y:S01]  /*0120*/  LDG.E R7, desc[UR4][R6.64] ;  /* 0x0000000406077981 */ /* 0x000ea2000c1e1900 */
[----:B-1----:R-:W-:-:S04]  /*0130*/  IMAD.WIDE R8, R17, 0x4, R14 ;  /* 0x0000000411087825 */ /* 0x002fc800078e020e */
[----:B------:R-:W-:-:S05]  /*0140*/  IMAD.IADD R17, R3, 0x1, R17 ;  /* 0x0000000103117824 */ /* 0x000fca00078e0211 */
[----:B------:R-:W-:Y:S01]  /*0150*/  ISETP.GE.AND P0, PT, R17, 0x1388, PT ;  /* 0x000013881100780c */ /* 0x000fe20003f06270 */
[----:B--2---:R-:W-:-:S05]  /*0160*/  FMUL R19, R4, R7 ;  /* 0x0000000704137220 */ /* 0x004fca0000400000 */
[----:B------:R2:W-:Y:S07]  /*0170*/  STG.E desc[UR4][R8.64], R19 ;  /* 0x0000001308007986 */ /* 0x0005ee000c101904 */
[----:B------:R-:W-:Y:S05]  /*0180*/  @!P0 BRA `(.L_x_2) ;  /* 0xfffffffc00d88947 */ /* 0x000fea000383ffff */
.L_x_1:
[----:B0-----:R-:W-:Y:S05]  /*0190*/  BSYNC.RECONVERGENT B0 ;  /* 0x0000000000007941 */ /* 0x001fea0003800200 */
.L_x_0:
[----:B------:R-:W-:Y:S01]  /*01a0*/  BAR.SYNC.DEFER_BLOCKING 0x0 ;  /* 0x0000000000007b1d */ /* 0x000fe20000010000 */
[----:B------:R-:W-:-:S05]  /*01b0*/  ISETP.GT.AND P0, PT, R0, 0x1387, PT ;  /* 0x000013870000780c */ /* 0x000fca0003f04270 */
[----:B------:R-:W0:Y:S02]  /*01c0*/  LDCU UR6, c[0x0][0x370] ;  /* 0x00006e00ff0677ac */ /* 0x000e240008000800 */
[----:B0-----:R-:W-:-:S06]  /*01d0*/  IMAD R3, R21, UR6, RZ ;  /* 0x0000000615037c24 */ /* 0x001fcc000f8e02ff */
[----:B------:R-:W-:Y:S05]  /*01e0*/  @P0 EXIT ;  /* 0x000000000000094d */ /* 0x000fea0003800000 */
[----:B------:R-:W0:Y:S01]  /*01f0*/  LDC.64 R6, c[0x0][0x390] ;  /* 0x0000e400ff067b82 */ /* 0x000e220000000a00 */
[----:B------:R-:W-:Y:S02]  /*0200*/  ISETP.GT.U32.AND P0, PT, R2, 0x1ff, PT ;  /* 0x000001ff0200780c */ /* 0x000fe40003f04070 */
[----:B--2---:R-:W-:-:S11]  /*0210*/  MOV R8, R0 ;  /* 0x0000000000087202 */ /* 0x004fd60000000f00 */
.L_x_4:
[----:B-1----:R-:W-:Y:S05]  /*0220*/  @P0 BRA `(.L_x_3) ;  /* 0x0000000000140947 */ /* 0x002fea0003800000 */
[----:B0-----:R-:W-:-:S05]  /*0230*/  IMAD.WIDE R4, R8, 0x4, R6 ;  /* 0x0000000408047825 */ /* 0x001fca00078e0206 */
[----:B------:R-:W2:Y:S04]  /*0240*/  LDG.E R9, desc[UR4][R4.64+0x800] ;  /* 0x0008000404097981 */ /* 0x000ea8000c1e1900 */
[----:B------:R-:W2:Y:S02]  /*0250*/  LDG.E R10, desc[UR4][R4.64] ;  /* 0x00000004040a7981 */ /* 0x000ea4000c1e1900 */
[----:B--2---:R-:W-:-:S05]  /*0260*/  FADD R9, R9, R10 ;  /* 0x0000000a09097221 */ /* 0x004fca0000000000 */
[----:B------:R1:W-:Y:S02]  /*0270*/  STG.E desc[UR4][R4.64], R9 ;  /* 0x0000000904007986 */ /* 0x0003e4000c101904 */
.L_x_3:
[----:B------:R-:W-:Y:S01]  /*0280*/  IMAD.IADD R8, R3, 0x1, R8 ;  /* 0x0000000103087824 */ /* 0x000fe200078e0208 */
[----:B------:R-:W-:Y:S05]  /*0290*/  WARPSYNC.ALL ;  /* 0x0000000000007948 */ /* 0x000fea0003800000 */
[----:B------:R-:W-:Y:S01]  /*02a0*/  BAR.SYNC.DEFER_BLOCKING 0x0 ;  /* 0x0000000000007b1d */ /* 0x000fe20000010000 */
[----:B------:R-:W-:-:S13]  /*02b0*/  ISETP.GE.AND P1, PT, R8, 0x1388, PT ;  /* 0x000013880800780c */ /* 0x000fda0003f26270 */
[----:B------:R-:W-:Y:S05]  /*02c0*/  @!P1 BRA `(.L_x_4) ;  /* 0xfffffffc00d49947 */ /* 0x000fea000383ffff */
[----:B0-----:R-:W0:Y:S01]  /*02d0*/  LDC.64 R6, c[0x0][0x390] ;  /* 0x0000e400ff067b82 */ /* 0x001e220000000a00 */
[----:B------:R-:W-:Y:S02]  /*02e0*/  ISETP.GT.U32.AND P0, PT, R2, 0xff, PT ;  /* 0x000000ff0200780c */ /* 0x000fe40003f04070 */
[----:B------:R-:W-:-:S11]  /*02f0*/  MOV R8, R0 ;  /* 0x0000000000087202 */ /* 0x000fd60000000f00 */
.L_x_6:
[----:B--2---:R-:W-:Y:S05]  /*0300*/  @P0 BRA `(.L_x_5) ;  /* 0x0000000000140947 */ /* 0x004fea0003800000 */
[----:B01----:R-:W-:-:S05]  /*0310*/  IMAD.WIDE R4, R8, 0x4, R6 ;  /* 0x0000000408047825 */ /* 0x003fca00078e0206 */
[----:B------:R-:W2:Y:S04]  /*0320*/  LDG.E R9, desc[UR4][R4.64+0x400] ;  /* 0x0004000404097981 */ /* 0x000ea8000c1e1900 */
[----:B------:R-:W2:Y:S02]  /*0330*/  LDG.E R10, desc[UR4][R4.64] ;  /* 0x00000004040a7981 */ /* 0x000ea4000c1e1900 */
[----:B--2---:R-:W-:-:S05]  /*0340*/  FADD R9, R9, R10 ;  /* 0x0000000a09097221 */ /* 0x004fca0000000000 */
[----:B------:R2:W-:Y:S02]  /*0350*/  STG.E desc[UR4][R4.64], R9 ;  /* 0x0000000904007986 */ /* 0x0005e4000c101904 */
.L_x_5:
        /* <DEDUP_REMOVED lines=8> */
.L_x_8:
[----:B---3--:R-:W-:Y:S05]  /*03e0*/  @P0 BRA `(.L_x_7) ;  /* 0x0000000000140947 */ /* 0x008fea0003800000 */
[----:B012---:R-:W-:-:S05]  /*03f0*/  IMAD.WIDE R4, R8, 0x4, R6 ;  /* 0x0000000408047825 */ /* 0x007fca00078e0206 */
[----:B------:R-:W2:Y:S04]  /*0400*/  LDG.E R9, desc[UR4][R4.64+0x200] ;  /* 0x0002000404097981 */ /* 0x000ea8000c1e1900 */
[----:B------:R-:W2:Y:S02]  /*0410*/  LDG.E R10, desc[UR4][R4.64] ;  /* 0x00000004040a7981 */ /* 0x000ea4000c1e1900 */
[----:B--2---:R-:W-:-:S05]  /*0420*/  FADD R9, R9, R10 ;  /* 0x0000000a09097221 */ /* 0x004fca0000000000 */
[----:B------:R3:W-:Y:S02]  /*0430*/  STG.E desc[UR4][R4.64], R9 ;  /* 0x0000000904007986 */ /* 0x0007e4000c101904 */
.L_x_7:
        /* <DEDUP_REMOVED lines=8> */
.L_x_10:
[----:B----4-:R-:W-:Y:S05]  /*04c0*/  @P0 BRA `(.L_x_9) ;  /* 0x0000000000140947 */ /* 0x010fea0003800000 */
[----:B0123--:R-:W-:-:S05]  /*04d0*/  IMAD.WIDE R4, R8, 0x4, R6 ;  /* 0x0000000408047825 */ /* 0x00ffca00078e0206 */
[----:B------:R-:W2:Y:S04]  /*04e0*/  LDG.E R9, desc[UR4][R4.64+0x100] ;  /* 0x0001000404097981 */ /* 0x000ea8000c1e1900 */
[----:B------:R-:W2:Y:S02]  /*04f0*/  LDG.E R10, desc[UR4][R4.64] ;  /* 0x00000004040a7981 */ /* 0x000ea4000c1e1900 */
[----:B--2---:R-:W-:-:S05]  /*0500*/  FADD R9, R9, R10 ;  /* 0x0000000a09097221 */ /* 0x004fca0000000000 */
[----:B------:R4:W-:Y:S02]  /*0510*/  STG.E desc[UR4][R4.64], R9 ;  /* 0x0000000904007986 */ /* 0x0009e4000c101904 */
.L_x_9:
        /* <DEDUP_REMOVED lines=8> */
.L_x_12:
[----:B0-----:R-:W-:Y:S05]  /*05a0*/  @P0 BRA `(.L_x_11) ;  /* 0x0000000000140947 */ /* 0x001fea0003800000 */
[----:B01234-:R-:W-:-:S05]  /*05b0*/  IMAD.WIDE R4, R8, 0x4, R6 ;  /* 0x0000000408047825 */ /* 0x01ffca00078e0206 */
[----:B------:R-:W2:Y:S04]  /*05c0*/  LDG.E R9, desc[UR4][R4.64+0x80] ;  /* 0x0000800404097981 */ /* 0x000ea8000c1e1900 */
[----:B------:R-:W2:Y:S02]  /*05d0*/  LDG.E R10, desc[UR4][R4.64] ;  /* 0x00000004040a7981 */ /* 0x000ea4000c1e1900 */
[----:B--2---:R-:W-:-:S05]  /*05e0*/  FADD R9, R9, R10 ;  /* 0x0000000a09097221 */ /* 0x004fca0000000000 */
[----:B------:R0:W-:Y:S02]  /*05f0*/  STG.E desc[UR4][R4.64], R9 ;  /* 0x0000000904007986 */ /* 0x0001e4000c101904 */
.L_x_11:
[----:B------:R-:W-:Y:S01]  /*0600*/  IADD3 R8, PT, PT, R3, R8, RZ ;  /* 0x0000000803087210 */ /* 0x000fe20007ffe0ff */
[----:B------:R-:W-:Y:S05]  /*0610*/  WARPSYNC.ALL ;  /* 0x0000000000007948 */ /* 0x000fea0003800000 */
[----:B------:R-:W-:Y:S01]  /*0620*/  BAR.SYNC.DEFER_BLOCKING 0x0 ;  /* 0x0000000000007b1d */ /* 0x000fe20000010000 */
[----:B------:R-:W-:-:S13]  /*0630*/  ISETP.GE.AND P1, PT, R8, 0x1388, PT ;  /* 0x000013880800780c */ /* 0x000fda0003f26270 */
[----:B------:R-:W-:Y:S05]  /*0640*/  @!P1 BRA `(.L_x_12) ;  /* 0xfffffffc00d49947 */ /* 0x000fea000383ffff */
[----:B0-----:R-:W0:Y:S01]  /*0650*/  LDC.64 R6, c[0x0][0x390] ;  /* 0x0000e400ff067b82 */ /* 0x001e220000000a00 */
[----:B------:R-:W-:Y:S01]  /*0660*/  ISETP.GT.U32.AND P0, PT, R2, 0xf, PT ;  /* 0x0000000f0200780c */ /* 0x000fe20003f04070 */
[----:B------:R-:W-:-:S12]  /*0670*/  IMAD.MOV.U32 R8, RZ, RZ, R0 ;  /* 0x000000ffff087224 */ /* 0x000fd800078e0000 */
.L_x_14:
[----:B0-----:R-:W-:Y:S05]  /*0680*/  @P0 BRA `(.L_x_13) ;  /* 0x0000000000140947 */ /* 0x001fea0003800000 */
[----:B01234-:R-:W-:-:S05]  /*0690*/  IMAD.WIDE R4, R8, 0x4, R6 ;  /* 0x0000000408047825 */ /* 0x01ffca00078e0206 */
[----:B------:R-:W2:Y:S04]  /*06a0*/  LDG.E R9, desc[UR4][R4.64+0x40] ;  /* 0x0000400404097981 */ /* 0x000ea8000c1e1900 */
[----:B------:R-:W2:Y:S02]  /*06b0*/  LDG.E R10, desc[UR4][R4.64] ;  /* 0x00000004040a7981 */ /* 0x000ea4000c1e1900 */
[----:B--2---:R-:W-:-:S05]  /*06c0*/  FADD R9, R9, R10 ;  /* 0x0000000a09097221 */ /* 0x004fca0000000000 */
[----:B------:R0:W-:Y:S02]  /*06d0*/  STG.E desc[UR4][R4.64], R9 ;  /* 0x0000000904007986 */ /* 0x0001e4000c101904 */
.L_x_13:
[----:B------:R-:W-:Y:S01]  /*06e0*/  IADD3 R8, PT, PT, R3, R8, RZ ;  /* 0x0000000803087210 */ /* 0x000fe20007ffe0ff */
[----:B------:R-:W-:Y:S05]  /*06f0*/  WARPSYNC.ALL ;  /* 0x0000000000007948 */ /* 0x000fea0003800000 */
[----:B------:R-:W-:Y:S01]  /*0700*/  BAR.SYNC.DEFER_BLOCKING 0x0 ;  /* 0x0000000000007b1d */ /* 0x000fe20000010000 */
[----:B------:R-:W-:-:S13]  /*0710*/  ISETP.GE.AND P1, PT, R8, 0x1388, PT ;  /* 0x000013880800780c */ /* 0x000fda0003f26270 */
[----:B------:R-:W-:Y:S05]  /*0720*/  @!P1 BRA `(.L_x_14) ;  /* 0xfffffffc00d49947 */ /* 0x000fea000383ffff */
[----:B0-----:R-:W0:Y:S01]  /*0730*/  LDC.64 R6, c[0x0][0x390] ;  /* 0x0000e400ff067b82 */ /* 0x001e220000000a00 */
[----:B------:R-:W-:Y:S02]  /*0740*/  ISETP.GT.U32.AND P0, PT, R2, 0x7, PT ;  /* 0x000000070200780c */ /* 0x000fe40003f04070 */
[----:B------:R-:W-:-:S11]  /*0750*/  MOV R8, R0 ;  /* 0x0000000000087202 */ /* 0x000fd60000000f00 */
.L_x_16:
[----:B0-----:R-:W-:Y:S05]  /*0760*/  @P0 BRA `(.L_x_15) ;  /* 0x0000000000140947 */ /* 0x001fea0003800000 */
[----:B01234-:R-:W-:-:S05]  /*0770*/  IMAD.WIDE R4, R8, 0x4, R6 ;  /* 0x0000000408047825 */ /* 0x01ffca00078e0206 */
[----:B------:R-:W2:Y:S04]  /*0780*/  LDG.E R9, desc[UR4][R4.64+0x20] ;  /* 0x0000200404097981 */ /* 0x000ea8000c1e1900 */
[----:B------:R-:W2:Y:S02]  /*0790*/  LDG.E R10, desc[UR4][R4.64] ;  /* 0x00000004040a7981 */ /* 0x000ea4000c1e1900 */
[----:B--2---:R-:W-:-:S05]  /*07a0*/  FADD R9, R9, R10 ;  /* 0x0000000a09097221 */ /* 0x004fca0000000000 */
[----:B------:R0:W-:Y:S02]  /*07b0*/  STG.E desc[UR4][R4.64], R9 ;  /* 0x0000000904007986 */ /* 0x0001e4000c101904 */
.L_x_15:
        /* <DEDUP_REMOVED lines=8> */
.L_x_18:
[----:B0-----:R-:W-:Y:S05]  /*0840*/  @P0 BRA `(.L_x_17) ;  /* 0x0000000000140947 */ /* 0x001fea0003800000 */
[----:B01234-:R-:W-:-:S05]  /*0850*/  IMAD.WIDE R4, R8, 0x4, R6 ;  /* 0x0000000408047825 */ /* 0x01ffca00078e0206 */
[----:B------:R-:W2:Y:S04]  /*0860*/  LDG.E R9, desc[UR4][R4.64+0x10] ;  /* 0x0000100404097981 */ /* 0x000ea8000c1e1900 */
[----:B------:R-:W2:Y:S02]  /*0870*/  LDG.E R10, desc[UR4][R4.64] ;  /* 0x00000004040a7981 */ /* 0x000ea4000c1e1900 */
[----:B--2---:R-:W-:-:S05]  /*0880*/  FADD R9, R9, R10 ;  /* 0x0000000a09097221 */ /* 0x004fca0000000000 */
[----:B------:R0:W-:Y:S02]  /*0890*/  STG.E desc[UR4][R4.64], R9 ;  /* 0x0000000904007986 */ /* 0x0001e4000c101904 */
.L_x_17:
        /* <DEDUP_REMOVED lines=8> */
.L_x_20:
[----:B0-----:R-:W-:Y:S05]  /*0920*/  @P0 BRA `(.L_x_19) ;  /* 0x0000000000140947 */ /* 0x001fea0003800000 */
[----:B01234-:R-:W-:-:S05]  /*0930*/  IMAD.WIDE R4, R8, 0x4, R6 ;  /* 0x0000000408047825 */ /* 0x01ffca00078e0206 */
[----:B------:R-:W2:Y:S04]  /*0940*/  LDG.E R9, desc[UR4][R4.64+0x8] ;  /* 0x0000080404097981 */ /* 0x000ea8000c1e1900 */
[----:B------:R-:W2:Y:S02]  /*0950*/  LDG.E R10, desc[UR4][R4.64] ;  /* 0x00000004040a7981 */ /* 0x000ea4000c1e1900 */
[----:B--2---:R-:W-:-:S05]  /*0960*/  FADD R9, R9, R10 ;  /* 0x0000000a09097221 */ /* 0x004fca0000000000 */
[----:B------:R0:W-:Y:S02]  /*0970*/  STG.E desc[UR4][R4.64], R9 ;  /* 0x0000000904007986 */ /* 0x0001e4000c101904 */
.L_x_19:
[----:B------:R-:W-:Y:S01]  /*0980*/  IADD3 R8, PT, PT, R3, R8, RZ ;  /* 0x0000000803087210 */ /* 0x000fe20007ffe0ff */
[----:B------:R-:W-:Y:S05]  /*0990*/  WARPSYNC.ALL ;  /* 0x0000000000007948 */ /* 0x000fea0003800000 */
[----:B------:R-:W-:Y:S01]  /*09a0*/  BAR.SYNC.DEFER_BLOCKING 0x0 ;  /* 0x0000000000007b1d */ /* 0x000fe20000010000 */
[----:B------:R-:W-:-:S13]  /*09b0*/  ISETP.GE.AND P1, PT, R8, 0x1388, PT ;  /* 0x000013880800780c */ /* 0x000fda0003f26270 */
[----:B------:R-:W-:Y:S05]  /*09c0*/  @!P1 BRA `(.L_x_20) ;  /* 0xfffffffc00d49947 */ /* 0x000fea000383ffff */
[----:B0-----:R-:W0:Y:S01]  /*09d0*/  LDC.64 R6, c[0x0][0x390] ;  /* 0x0000e400ff067b82 */ /* 0x001e220000000a00 */
[----:B------:R-:W-:-:S13]  /*09e0*/  ISETP.NE.AND P0, PT, R2, RZ, PT ;  /* 0x000000ff0200720c */ /* 0x000fda0003f05270 */
.L_x_22:
[----:B0-----:R-:W-:Y:S05]  /*09f0*/  @P0 BRA `(.L_x_21) ;  /* 0x0000000000140947 */ /* 0x001fea0003800000 */
[----:B01234-:R-:W-:-:S05]  /*0a00*/  IMAD.WIDE R4, R0, 0x4, R6 ;  /* 0x0000000400047825 */ /* 0x01ffca00078e0206 */
[----:B------:R-:W2:Y:S04]  /*0a10*/  LDG.E R2, desc[UR4][R4.64+0x4] ;  /* 0x0000040404027981 */ /* 0x000ea8000c1e1900 */
[----:B------:R-:W2:Y:S02]  /*0a20*/  LDG.E R9, desc[UR4][R4.64] ;  /* 0x0000000404097981 */ /* 0x000ea4000c1e1900 */
[----:B--2---:R-:W-:-:S05]  /*0a30*/  FADD R9, R2, R9 ;  /* 0x0000000902097221 */ /* 0x004fca0000000000 */
[----:B------:R0:W-:Y:S02]  /*0a40*/  STG.E desc[UR4][R4.64], R9 ;  /* 0x0000000904007986 */ /* 0x0001e4000c101904 */
.L_x_21:
[----:B------:R-:W-:Y:S01]  /*0a50*/  IADD3 R0, PT, PT, R3, R0, RZ ;  /* 0x0000000003007210 */ /* 0x000fe20007ffe0ff */
[----:B------:R-:W-:Y:S05]  /*0a60*/  WARPSYNC.ALL ;  /* 0x0000000000007948 */ /* 0x000fea0003800000 */
[----:B------:R-:W-:Y:S01]  /*0a70*/  BAR.SYNC.DEFER_BLOCKING 0x0 ;  /* 0x0000000000007b1d */ /* 0x000fe20000010000 */
[----:B------:R-:W-:-:S13]  /*0a80*/  ISETP.GE.AND P1, PT, R0, 0x1388, PT ;  /* 0x000013880000780c */ /* 0x000fda0003f26270 */
[----:B------:R-:W-:Y:S05]  /*0a90*/  @!P1 BRA `(.L_x_22) ;  /* 0xfffffffc00d49947 */ /* 0x000fea000383ffff */
[----:B------:R-:W-:Y:S05]  /*0aa0*/  EXIT ;  /* 0x000000000000794d */ /* 0x000fea0003800000 */
.L_x_23:
[----:B------:R-:W-:-:S00]  /*0ab0*/  BRA `(.L_x_23) ;  /* 0xfffffffc00fc7947 */ /* 0x000fc0000383ffff */
[----:B------:R-:W-:-:S00]  /*0ac0*/  NOP ;  /* 0x0000000000007918 */ /* 0x000fc00000000000 */
        /* <DEDUP_REMOVED lines=11> */
.L_x_24:


//--------------------- .nv.shared.reserved.0     --------------------------
	.section	.nv.shared.reserved.0,"aw",@nobits
	.weak		__nv_reservedSMEM_offset_0_alias
	.size		__nv_reservedSMEM_offset_0_alias, 0, 64
	.other		__nv_reservedSMEM_offset_0_alias,@"STO_CUDA_RESERVED_SHARED STV_DEFAULT"
__nv_reservedSMEM_offset_0_alias:
	.zero		0
	.zero		64


//--------------------- .nv.constant0._Z3DotPfS_S_ --------------------------
	.section	.nv.constant0._Z3DotPfS_S_,"a",@progbits
	.sectionflags	@""
	.align	4
.nv.constant0._Z3DotPfS_S_:
	.zero		920


//--------------------- SYMBOLS --------------------------

	.type		.nv.reservedSmem.offset0,@object
	.size		.nv.reservedSmem.offset0,0x4
